//
// Generated by NVIDIA NVVM Compiler
//
// Compiler Build ID: CL-36424714
// Cuda compilation tools, release 13.0, V13.0.88
// Based on NVVM 20.0.0
//

.version 9.0
.target sm_100
.address_size 64

	// .globl	_Z6matmulPfS_S_iii

.visible .entry _Z6matmulPfS_S_iii(
	.param .u64 .ptr .align 1 _Z6matmulPfS_S_iii_param_0,
	.param .u64 .ptr .align 1 _Z6matmulPfS_S_iii_param_1,
	.param .u64 .ptr .align 1 _Z6matmulPfS_S_iii_param_2,
	.param .u32 _Z6matmulPfS_S_iii_param_3,
	.param .u32 _Z6matmulPfS_S_iii_param_4,
	.param .u32 _Z6matmulPfS_S_iii_param_5
)
{
	.reg .pred 	%p<13>;
	.reg .b32 	%r<94>;
	.reg .b32 	%f<68>;
	.reg .b64 	%rd<69>;

	ld.param.u64 	%rd4, [_Z6matmulPfS_S_iii_param_0];
	ld.param.u64 	%rd5, [_Z6matmulPfS_S_iii_param_1];
	ld.param.u64 	%rd3, [_Z6matmulPfS_S_iii_param_2];
	ld.param.u32 	%r46, [_Z6matmulPfS_S_iii_param_3];
	ld.param.u32 	%r44, [_Z6matmulPfS_S_iii_param_4];
	ld.param.u32 	%r45, [_Z6matmulPfS_S_iii_param_5];
	cvta.to.global.u64 	%rd1, %rd5;
	cvta.to.global.u64 	%rd2, %rd4;
	mov.u32 	%r48, %ctaid.x;
	mov.u32 	%r49, %ntid.x;
	mul.lo.s32 	%r1, %r48, %r49;
	mov.u32 	%r2, %tid.x;
	add.s32 	%r3, %r1, %r2;
	mov.u32 	%r50, %ctaid.y;
	mov.u32 	%r51, %ntid.y;
	mov.u32 	%r52, %tid.y;
	mad.lo.s32 	%r53, %r50, %r51, %r52;
	setp.ge.u32 	%p1, %r3, %r45;
	setp.ge.u32 	%p2, %r53, %r46;
	or.pred  	%p3, %p1, %p2;
	@%p3 bra 	$L__BB0_14;
	setp.lt.s32 	%p4, %r44, 1;
	mov.f32 	%f67, 0f00000000;
	@%p4 bra 	$L__BB0_13;
	mul.lo.s32 	%r5, %r44, %r53;
	and.b32  	%r6, %r44, 7;
	setp.lt.u32 	%p5, %r44, 8;
	mov.f32 	%f67, 0f00000000;
	mov.b32 	%r92, 0;
	@%p5 bra 	$L__BB0_5;
	and.b32  	%r92, %r44, 2147483640;
	neg.s32 	%r90, %r92;
	add.s32 	%r55, %r2, %r45;
	add.s32 	%r89, %r55, %r1;
	shl.b32 	%r10, %r45, 3;
	shl.b32 	%r56, %r45, 1;
	add.s32 	%r88, %r3, %r56;
	mad.lo.s32 	%r87, %r45, 3, %r3;
	shl.b32 	%r57, %r45, 2;
	add.s32 	%r86, %r3, %r57;
	mad.lo.s32 	%r85, %r45, 5, %r3;
	mad.lo.s32 	%r84, %r45, 6, %r3;
	mad.lo.s32 	%r83, %r45, 7, %r3;
	add.s32 	%r81, %r5, 3;
	mov.f32 	%f67, 0f00000000;
	mov.u32 	%r82, %r3;
$L__BB0_4:
	.pragma "nounroll";
	add.s32 	%r58, %r81, -3;
	mul.wide.u32 	%rd6, %r58, 4;
	add.s64 	%rd7, %rd2, %rd6;
	ld.global.f32 	%f17, [%rd7];
	mul.wide.u32 	%rd8, %r82, 4;
	add.s64 	%rd9, %rd1, %rd8;
	ld.global.f32 	%f18, [%rd9];
	fma.rn.f32 	%f19, %f17, %f18, %f67;
	add.s32 	%r59, %r81, -2;
	mul.wide.u32 	%rd10, %r59, 4;
	add.s64 	%rd11, %rd2, %rd10;
	ld.global.f32 	%f20, [%rd11];
	mul.wide.u32 	%rd12, %r89, 4;
	add.s64 	%rd13, %rd1, %rd12;
	ld.global.f32 	%f21, [%rd13];
	fma.rn.f32 	%f22, %f20, %f21, %f19;
	add.s32 	%r60, %r81, -1;
	mul.wide.u32 	%rd14, %r60, 4;
	add.s64 	%rd15, %rd2, %rd14;
	ld.global.f32 	%f23, [%rd15];
	mul.wide.u32 	%rd16, %r88, 4;
	add.s64 	%rd17, %rd1, %rd16;
	ld.global.f32 	%f24, [%rd17];
	fma.rn.f32 	%f25, %f23, %f24, %f22;
	add.s32 	%r61, %r81, 4;
	mul.wide.u32 	%rd18, %r81, 4;
	add.s64 	%rd19, %rd2, %rd18;
	ld.global.f32 	%f26, [%rd19];
	mul.wide.u32 	%rd20, %r87, 4;
	add.s64 	%rd21, %rd1, %rd20;
	ld.global.f32 	%f27, [%rd21];
	fma.rn.f32 	%f28, %f26, %f27, %f25;
	add.s32 	%r62, %r81, 1;
	mul.wide.u32 	%rd22, %r62, 4;
	add.s64 	%rd23, %rd2, %rd22;
	ld.global.f32 	%f29, [%rd23];
	mul.wide.u32 	%rd24, %r86, 4;
	add.s64 	%rd25, %rd1, %rd24;
	ld.global.f32 	%f30, [%rd25];
	fma.rn.f32 	%f31, %f29, %f30, %f28;
	add.s32 	%r63, %r81, 2;
	mul.wide.u32 	%rd26, %r63, 4;
	add.s64 	%rd27, %rd2, %rd26;
	ld.global.f32 	%f32, [%rd27];
	mul.wide.u32 	%rd28, %r85, 4;
	add.s64 	%rd29, %rd1, %rd28;
	ld.global.f32 	%f33, [%rd29];
	fma.rn.f32 	%f34, %f32, %f33, %f31;
	add.s32 	%r64, %r81, 3;
	mul.wide.u32 	%rd30, %r64, 4;
	add.s64 	%rd31, %rd2, %rd30;
	ld.global.f32 	%f35, [%rd31];
	mul.wide.u32 	%rd32, %r84, 4;
	add.s64 	%rd33, %rd1, %rd32;
	ld.global.f32 	%f36, [%rd33];
	fma.rn.f32 	%f37, %f35, %f36, %f34;
	mul.wide.u32 	%rd34, %r61, 4;
	add.s64 	%rd35, %rd2, %rd34;
	ld.global.f32 	%f38, [%rd35];
	mul.wide.u32 	%rd36, %r83, 4;
	add.s64 	%rd37, %rd1, %rd36;
	ld.global.f32 	%f39, [%rd37];
	fma.rn.f32 	%f67, %f38, %f39, %f37;
	add.s32 	%r90, %r90, 8;
	add.s32 	%r89, %r89, %r10;
	add.s32 	%r88, %r88, %r10;
	add.s32 	%r87, %r87, %r10;
	add.s32 	%r86, %r86, %r10;
	add.s32 	%r85, %r85, %r10;
	add.s32 	%r84, %r84, %r10;
	add.s32 	%r83, %r83, %r10;
	add.s32 	%r82, %r82, %r10;
	add.s32 	%r81, %r81, 8;
	setp.ne.s32 	%p6, %r90, 0;
	@%p6 bra 	$L__BB0_4;
$L__BB0_5:
	setp.eq.s32 	%p7, %r6, 0;
	@%p7 bra 	$L__BB0_13;
	and.b32  	%r39, %r44, 3;
	setp.lt.u32 	%p8, %r6, 4;
	@%p8 bra 	$L__BB0_8;
	add.s32 	%r65, %r92, %r5;
	mul.wide.u32 	%rd38, %r65, 4;
	add.s64 	%rd39, %rd2, %rd38;
	ld.global.f32 	%f41, [%rd39];
	mad.lo.s32 	%r66, %r92, %r45, %r3;
	mul.wide.u32 	%rd40, %r66, 4;
	add.s64 	%rd41, %rd1, %rd40;
	ld.global.f32 	%f42, [%rd41];
	fma.rn.f32 	%f43, %f41, %f42, %f67;
	add.s32 	%r67, %r65, 1;
	mul.wide.u32 	%rd42, %r67, 4;
	add.s64 	%rd43, %rd2, %rd42;
	ld.global.f32 	%f44, [%rd43];
	add.s32 	%r68, %r66, %r45;
	mul.wide.u32 	%rd44, %r68, 4;
	add.s64 	%rd45, %rd1, %rd44;
	ld.global.f32 	%f45, [%rd45];
	fma.rn.f32 	%f46, %f44, %f45, %f43;
	add.s32 	%r69, %r65, 2;
	mul.wide.u32 	%rd46, %r69, 4;
	add.s64 	%rd47, %rd2, %rd46;
	ld.global.f32 	%f47, [%rd47];
	add.s32 	%r70, %r68, %r45;
	mul.wide.u32 	%rd48, %r70, 4;
	add.s64 	%rd49, %rd1, %rd48;
	ld.global.f32 	%f48, [%rd49];
	fma.rn.f32 	%f49, %f47, %f48, %f46;
	add.s32 	%r71, %r65, 3;
	mul.wide.u32 	%rd50, %r71, 4;
	add.s64 	%rd51, %rd2, %rd50;
	ld.global.f32 	%f50, [%rd51];
	add.s32 	%r72, %r70, %r45;
	mul.wide.u32 	%rd52, %r72, 4;
	add.s64 	%rd53, %rd1, %rd52;
	ld.global.f32 	%f51, [%rd53];
	fma.rn.f32 	%f67, %f50, %f51, %f49;
	add.s32 	%r92, %r92, 4;
$L__BB0_8:
	setp.eq.s32 	%p9, %r39, 0;
	@%p9 bra 	$L__BB0_13;
	setp.eq.s32 	%p10, %r39, 1;
	@%p10 bra 	$L__BB0_11;
	add.s32 	%r73, %r92, %r5;
	mul.wide.u32 	%rd54, %r73, 4;
	add.s64 	%rd55, %rd2, %rd54;
	ld.global.f32 	%f53, [%rd55];
	mad.lo.s32 	%r74, %r92, %r45, %r3;
	mul.wide.u32 	%rd56, %r74, 4;
	add.s64 	%rd57, %rd1, %rd56;
	ld.global.f32 	%f54, [%rd57];
	fma.rn.f32 	%f55, %f53, %f54, %f67;
	add.s32 	%r75, %r73, 1;
	mul.wide.u32 	%rd58, %r75, 4;
	add.s64 	%rd59, %rd2, %rd58;
	ld.global.f32 	%f56, [%rd59];
	add.s32 	%r76, %r74, %r45;
	mul.wide.u32 	%rd60, %r76, 4;
	add.s64 	%rd61, %rd1, %rd60;
	ld.global.f32 	%f57, [%rd61];
	fma.rn.f32 	%f67, %f56, %f57, %f55;
	add.s32 	%r92, %r92, 2;
$L__BB0_11:
	and.b32  	%r77, %r44, 1;
	setp.eq.b32 	%p11, %r77, 1;
	not.pred 	%p12, %p11;
	@%p12 bra 	$L__BB0_13;
	add.s32 	%r78, %r92, %r5;
	mul.wide.u32 	%rd62, %r78, 4;
	add.s64 	%rd63, %rd2, %rd62;
	ld.global.f32 	%f58, [%rd63];
	mad.lo.s32 	%r79, %r92, %r45, %r3;
	mul.wide.u32 	%rd64, %r79, 4;
	add.s64 	%rd65, %rd1, %rd64;
	ld.global.f32 	%f59, [%rd65];
	fma.rn.f32 	%f67, %f58, %f59, %f67;
$L__BB0_13:
	mad.lo.s32 	%r80, %r45, %r53, %r3;
	cvta.to.global.u64 	%rd66, %rd3;
	mul.wide.u32 	%rd67, %r80, 4;
	add.s64 	%rd68, %rd66, %rd67;
	st.global.f32 	[%rd68], %f67;
$L__BB0_14:
	ret;

}


// ===== COMPILED SASS (sm_100) =====

	.target	sm_100

	.elftype	@"ET_EXEC"


//--------------------- .note.nv.tkinfo           --------------------------
	.section	.note.nv.tkinfo,"",@"SHT_NOTE"
	.sectionflags	@"SHF_NOTE_NV_TKINFO"
	.tkinfo
        /*0018*/ 	.word	0x00000002
        /*0030*/ 	.string	""
        /*0030*/ 	.string	"ptxas"
        /*0030*/ 	.string	"Cuda compilation tools, release 13.0, V13.0.88"
        /*0030*/ 	.string	"Build cuda_13.0.r13.0/compiler.36424714_0"
        /*0030*/ 	.string	"-arch sm_100 -m 64 "



//--------------------- .note.nv.cuinfo           --------------------------
	.section	.note.nv.cuinfo,"",@"SHT_NOTE"
	.sectionflags	@"SHF_NOTE_NV_CUINFO"
        /*0018*/ 	.short	0x0002
        /*001a*/ 	.short	0x0064
        /*001c*/ 	.short	0x0082
	.zero		2


//--------------------- .nv.info                  --------------------------
	.section	.nv.info,"",@"SHT_CUDA_INFO"
	.align	4


	//----- nvinfo : EIATTR_REGCOUNT
	.align		4
        /*0000*/ 	.byte	0x04, 0x2f
        /*0002*/ 	.short	(.L_1 - .L_0)
	.align		4
.L_0:
        /*0004*/ 	.word	index@(_Z6matmulPfS_S_iii)
        /*0008*/ 	.word	0x00000020


	//----- nvinfo : EIATTR_FRAME_SIZE
	.align		4
.L_1:
        /*000c*/ 	.byte	0x04, 0x11
        /*000e*/ 	.short	(.L_3 - .L_2)
	.align		4
.L_2:
        /*0010*/ 	.word	index@(_Z6matmulPfS_S_iii)
        /*0014*/ 	.word	0x00000000


	//----- nvinfo : EIATTR_MIN_STACK_SIZE
	.align		4
.L_3:
        /*0018*/ 	.byte	0x04, 0x12
        /*001a*/ 	.short	(.L_5 - .L_4)
	.align		4
.L_4:
        /*001c*/ 	.word	index@(_Z6matmulPfS_S_iii)
        /*0020*/ 	.word	0x00000000
.L_5:


//--------------------- .nv.compat                --------------------------
	.section	.nv.compat,"",@"SHT_CUDA_COMPAT_INFO"
	.align	4
        /*0000*/ 	.byte	0x02, 0x09, 0x00, 0x00, 0x02, 0x02, 0x01, 0x00, 0x02, 0x05, 0x05, 0x00, 0x03, 0x07, 0x01, 0x01
        /*0010*/ 	.byte	0x02, 0x03, 0x00, 0x00, 0x02, 0x06, 0x01, 0x00, 0x04, 0x0b, 0x08, 0x00, 0x09, 0x00, 0x00, 0x00
        /*0020*/ 	.byte	0x00, 0x00, 0x00, 0x00


//--------------------- .nv.info._Z6matmulPfS_S_iii --------------------------
	.section	.nv.info._Z6matmulPfS_S_iii,"",@"SHT_CUDA_INFO"
	.sectionflags	@""
	.align	4


	//----- nvinfo : EIATTR_CUDA_API_VERSION
	.align		4
        /*0000*/ 	.byte	0x04, 0x37
        /*0002*/ 	.short	(.L_7 - .L_6)
.L_6:
        /*0004*/ 	.word	0x00000082


	//----- nvinfo : EIATTR_KPARAM_INFO
	.align		4
.L_7:
        /*0008*/ 	.byte	0x04, 0x17
        /*000a*/ 	.short	(.L_9 - .L_8)
.L_8:
        /*000c*/ 	.word	0x00000000
        /*0010*/ 	.short	0x0005
        /*0012*/ 	.short	0x0020
        /*0014*/ 	.byte	0x00, 0xf0, 0x11, 0x00


	//----- nvinfo : EIATTR_KPARAM_INFO
	.align		4
.L_9:
        /*0018*/ 	.byte	0x04, 0x17
        /*001a*/ 	.short	(.L_11 - .L_10)
.L_10:
        /*001c*/ 	.word	0x00000000
        /*0020*/ 	.short	0x0004
        /*0022*/ 	.short	0x001c
        /*0024*/ 	.byte	0x00, 0xf0, 0x11, 0x00


	//----- nvinfo : EIATTR_KPARAM_INFO
	.align		4
.L_11:
        /*0028*/ 	.byte	0x04, 0x17
        /*002a*/ 	.short	(.L_13 - .L_12)
.L_12:
        /*002c*/ 	.word	0x00000000
        /*0030*/ 	.short	0x0003
        /*0032*/ 	.short	0x0018
        /*0034*/ 	.byte	0x00, 0xf0, 0x11, 0x00


	//----- nvinfo : EIATTR_KPARAM_INFO
	.align		4
.L_13:
        /*0038*/ 	.byte	0x04, 0x17
        /*003a*/ 	.short	(.L_15 - .L_14)
.L_14:
        /*003c*/ 	.word	0x00000000
        /*0040*/ 	.short	0x0002
        /*0042*/ 	.short	0x0010
        /*0044*/ 	.byte	0x00, 0xf5, 0x21, 0x00


	//----- nvinfo : EIATTR_KPARAM_INFO
	.align		4
.L_15:
        /*0048*/ 	.byte	0x04, 0x17
        /*004a*/ 	.short	(.L_17 - .L_16)
.L_16:
        /*004c*/ 	.word	0x00000000
        /*0050*/ 	.short	0x0001
        /*0052*/ 	.short	0x0008
        /*0054*/ 	.byte	0x00, 0xf5, 0x21, 0x00


	//----- nvinfo : EIATTR_KPARAM_INFO
	.align		4
.L_17:
        /*0058*/ 	.byte	0x04, 0x17
        /*005a*/ 	.short	(.L_19 - .L_18)
.L_18:
        /*005c*/ 	.word	0x00000000
        /*0060*/ 	.short	0x0000
        /*0062*/ 	.short	0x0000
        /*0064*/ 	.byte	0x00, 0xf5, 0x21, 0x00


	//----- nvinfo : EIATTR_SPARSE_MMA_MASK
	.align		4
.L_19:
        /*0068*/ 	.byte	0x03, 0x50
        /*006a*/ 	.short	0x0000


	//----- nvinfo : EIATTR_MAXREG_COUNT
	.align		4
        /*006c*/ 	.byte	0x03, 0x1b
        /*006e*/ 	.short	0x00ff


	//----- nvinfo : EIATTR_MERCURY_ISA_VERSION
	.align		4
        /*0070*/ 	.byte	0x03, 0x5f
        /*0072*/ 	.short	0x0101


	//----- nvinfo : EIATTR_VRC_CTA_INIT_COUNT
	.align		4
        /*0074*/ 	.byte	0x02, 0x4a
	.zero		1
	.zero		1


	//----- nvinfo : EIATTR_EXIT_INSTR_OFFSETS
	.align		4
        /*0078*/ 	.byte	0x04, 0x1c
        /*007a*/ 	.short	(.L_21 - .L_20)


	//   ....[0]....
.L_20:
        /*007c*/ 	.word	0x000000e0


	//   ....[1]....
        /*0080*/ 	.word	0x00000a90


	//----- nvinfo : EIATTR_CBANK_PARAM_SIZE
	.align		4
.L_21:
        /*0084*/ 	.byte	0x03, 0x19
        /*0086*/ 	.short	0x0024


	//----- nvinfo : EIATTR_PARAM_CBANK
	.align		4
        /*0088*/ 	.byte	0x04, 0x0a
        /*008a*/ 	.short	(.L_23 - .L_22)
	.align		4
.L_22:
        /*008c*/ 	.word	index@(.nv.constant0._Z6matmulPfS_S_iii)
        /*0090*/ 	.short	0x0380
        /*0092*/ 	.short	0x0024


	//----- nvinfo : EIATTR_SW_WAR
	.align		4
.L_23:
        /*0094*/ 	.byte	0x04, 0x36
        /*0096*/ 	.short	(.L_25 - .L_24)
.L_24:
        /*0098*/ 	.word	0x00000008
.L_25:


//--------------------- .nv.callgraph             --------------------------
	.section	.nv.callgraph,"",@"SHT_CUDA_CALLGRAPH"
	.align	4
	.sectionentsize	8
	.align		4
        /*0000*/ 	.word	0x00000000
	.align		4
        /*0004*/ 	.word	0xffffffff
	.align		4
        /*0008*/ 	.word	0x00000000
	.align		4
        /*000c*/ 	.word	0xfffffffe
	.align		4
        /*0010*/ 	.word	0x00000000
	.align		4
        /*0014*/ 	.word	0xfffffffd
	.align		4
        /*0018*/ 	.word	0x00000000
	.align		4
        /*001c*/ 	.word	0xfffffffc


//--------------------- .text._Z6matmulPfS_S_iii  --------------------------
	.section	.text._Z6matmulPfS_S_iii,"ax",@progbits
	.align	128
        .global         _Z6matmulPfS_S_iii
        .type           _Z6matmulPfS_S_iii,@function
        .size           _Z6matmulPfS_S_iii,(.L_x_5 - _Z6matmulPfS_S_iii)
        .other          _Z6matmulPfS_S_iii,@"STO_CUDA_ENTRY STV_DEFAULT"
_Z6matmulPfS_S_iii:
.text._Z6matmulPfS_S_iii:
[----:B------:R-:W-:Y:S01]  /*0000*/  LDC R1, c[0x0][0x37c] ;  /* 0x0000df00ff017b82 */ /* 0x000fe20000000800 */
[----:B------:R-:W0:Y:S07]  /*0010*/  S2R R2, SR_TID.Y ;  /* 0x0000000000027919 */ /* 0x000e2e0000002200 */
[----:B------:R-:W1:Y:S01]  /*0020*/  S2UR UR4, SR_CTAID.X ;  /* 0x00000000000479c3 */ /* 0x000e620000002500 */
[----:B------:R-:W1:Y:S01]  /*0030*/  LDCU UR5, c[0x0][0x360] ;  /* 0x00006c00ff0577ac */ /* 0x000e620008000800 */
[----:B------:R-:W2:Y:S01]  /*0040*/  S2R R7, SR_TID.X ;  /* 0x0000000000077919 */ /* 0x000ea20000002100 */
[----:B------:R-:W3:Y:S05]  /*0050*/  LDCU UR7, c[0x0][0x398] ;  /* 0x00007300ff0777ac */ /* 0x000eea0008000800 */
[----:B------:R-:W0:Y:S08]  /*0060*/  S2UR UR6, SR_CTAID.Y ;  /* 0x00000000000679c3 */ /* 0x000e300000002600 */
[----:B------:R-:W0:Y:S08]  /*0070*/  LDC R3, c[0x0][0x364] ;  /* 0x0000d900ff037b82 */ /* 0x000e300000000800 */
[----:B------:R-:W4:Y:S01]  /*0080*/  LDC R0, c[0x0][0x3a0] ;  /* 0x0000e800ff007b82 */ /* 0x000f220000000800 */
[----:B-1----:R-:W-:-:S06]  /*0090*/  UIMAD UR4, UR4, UR5, URZ ;  /* 0x00000005040472a4 */ /* 0x002fcc000f8e02ff */
[----:B--2---:R-:W-:Y:S01]  /*00a0*/  IADD3 R5, PT, PT, R7, UR4, RZ ;  /* 0x0000000407057c10 */ /* 0x004fe2000fffe0ff */
[----:B0-----:R-:W-:-:S05]  /*00b0*/  IMAD R3, R3, UR6, R2 ;  /* 0x0000000603037c24 */ /* 0x001fca000f8e0202 */
[----:B---3--:R-:W-:-:S04]  /*00c0*/  ISETP.GE.U32.AND P0, PT, R3, UR7, PT ;  /* 0x0000000703007c0c */ /* 0x008fc8000bf06070 */
[----:B----4-:R-:W-:-:S13]  /*00d0*/  ISETP.GE.U32.OR P0, PT, R5, R0, P0 ;  /* 0x000000000500720c */ /* 0x010fda0000706470 */
[----:B------:R-:W-:Y:S05]  /*00e0*/  @P0 EXIT ;  /* 0x000000000000094d */ /* 0x000fea0003800000 */
[----:B------:R-:W0:Y:S01]  /*00f0*/  LDC R2, c[0x0][0x39c] ;  /* 0x0000e700ff027b82 */ /* 0x000e220000000800 */
[----:B------:R-:W1:Y:S01]  /*0100*/  LDCU.64 UR6, c[0x0][0x358] ;  /* 0x00006b00ff0677ac */ /* 0x000e620008000a00 */
[----:B------:R-:W-:Y:S01]  /*0110*/  HFMA2 R12, -RZ, RZ, 0, 0 ;  /* 0x00000000ff0c7431 */ /* 0x000fe200000001ff */
[----:B0-----:R-:W-:-:S13]  /*0120*/  ISETP.GE.AND P0, PT, R2, 0x1, PT ;  /* 0x000000010200780c */ /* 0x001fda0003f06270 */
[----:B-1----:R-:W-:Y:S05]  /*0130*/  @!P0 BRA `(.L_x_0) ;  /* 0x0000000800448947 */ /* 0x002fea0003800000 */
[C---:B------:R-:W-:Y:S02]  /*0140*/  ISETP.GE.U32.AND P1, PT, R2.reuse, 0x8, PT ;  /* 0x000000080200780c */ /* 0x040fe40003f26070 */
[----:B------:R-:W-:Y:S02]  /*0150*/  LOP3.LUT R4, R2, 0x7, RZ, 0xc0, !PT ;  /* 0x0000000702047812 */ /* 0x000fe400078ec0ff */
[----:B------:R-:W-:Y:S02]  /*0160*/  MOV R12, RZ ;  /* 0x000000ff000c7202 */ /* 0x000fe40000000f00 */
[----:B------:R-:W-:Y:S02]  /*0170*/  ISETP.NE.AND P0, PT, R4, RZ, PT ;  /* 0x000000ff0400720c */ /* 0x000fe40003f05270 */
[----:B------:R-:W-:-:S05]  /*0180*/  MOV R6, RZ ;  /* 0x000000ff00067202 */ /* 0x000fca0000000f00 */
[----:B------:R-:W-:Y:S06]  /*0190*/  @!P1 BRA `(.L_x_1) ;  /* 0x0000000400249947 */ /* 0x000fec0003800000 */
[----:B------:R-:W-:Y:S01]  /*01a0*/  LOP3.LUT R6, R2, 0x7ffffff8, RZ, 0xc0, !PT ;  /* 0x7ffffff802067812 */ /* 0x000fe200078ec0ff */
[C---:B------:R-:W-:Y:S01]  /*01b0*/  IMAD R11, R0.reuse, 0x3, R5 ;  /* 0x00000003000b7824 */ /* 0x040fe200078e0205 */
[C---:B------:R-:W-:Y:S01]  /*01c0*/  IADD3 R7, PT, PT, R0.reuse, UR4, R7 ;  /* 0x0000000400077c10 */ /* 0x040fe2000fffe007 */
[C-C-:B------:R-:W-:Y:S01]  /*01d0*/  IMAD R15, R0.reuse, 0x5, R5.reuse ;  /* 0x00000005000f7824 */ /* 0x140fe200078e0205 */
[CC--:B------:R-:W-:Y:S01]  /*01e0*/  LEA R9, R0.reuse, R5.reuse, 0x1 ;  /* 0x0000000500097211 */ /* 0x0c0fe200078e08ff */
[C-C-:B------:R-:W-:Y:S01]  /*01f0*/  IMAD R25, R0.reuse, 0x6, R5.reuse ;  /* 0x0000000600197824 */ /* 0x140fe200078e0205 */
[CC--:B------:R-:W-:Y:S01]  /*0200*/  LEA R13, R0.reuse, R5.reuse, 0x2 ;  /* 0x00000005000d7211 */ /* 0x0c0fe200078e10ff */
[----:B------:R-:W-:Y:S01]  /*0210*/  IMAD R27, R0, 0x7, R5 ;  /* 0x00000007001b7824 */ /* 0x000fe200078e0205 */
[----:B------:R-:W-:Y:S01]  /*0220*/  MOV R12, RZ ;  /* 0x000000ff000c7202 */ /* 0x000fe20000000f00 */
[----:B------:R-:W-:Y:S01]  /*0230*/  IMAD R8, R3, R2, 0x3 ;  /* 0x0000000303087424 */ /* 0x000fe200078e0202 */
[----:B------:R-:W-:-:S02]  /*0240*/  MOV R29, R5 ;  /* 0x00000005001d7202 */ /* 0x000fc40000000f00 */
[----:B------:R-:W-:-:S07]  /*0250*/  IADD3 R10, PT, PT, -R6, RZ, RZ ;  /* 0x000000ff060a7210 */ /* 0x000fce0007ffe1ff */
.L_x_2:
[----:B------:R-:W0:Y:S01]  /*0260*/  LDC.64 R20, c[0x0][0x380] ;  /* 0x0000e000ff147b82 */ /* 0x000e220000000a00 */
[----:B------:R-:W-:-:S07]  /*0270*/  IADD3 R23, PT, PT, R8, -0x3, RZ ;  /* 0xfffffffd08177810 */ /* 0x000fce0007ffe0ff */
[----:B------:R-:W1:Y:S01]  /*0280*/  LDC.64 R16, c[0x0][0x388] ;  /* 0x0000e200ff107b82 */ /* 0x000e620000000a00 */
[----:B0-----:R-:W-:-:S06]  /*0290*/  IMAD.WIDE.U32 R22, R23, 0x4, R20 ;  /* 0x0000000417167825 */ /* 0x001fcc00078e0014 */
[----:B------:R-:W2:Y:S01]  /*02a0*/  LDG.E R23, desc[UR6][R22.64] ;  /* 0x0000000616177981 */ /* 0x000ea2000c1e1900 */
[----:B-1----:R-:W-:-:S06]  /*02b0*/  IMAD.WIDE.U32 R18, R29, 0x4, R16 ;  /* 0x000000041d127825 */ /* 0x002fcc00078e0010 */
[----:B------:R-:W2:Y:S01]  /*02c0*/  LDG.E R18, desc[UR6][R18.64] ;  /* 0x0000000612127981 */ /* 0x000ea2000c1e1900 */
[C---:B------:R-:W-:Y:S02]  /*02d0*/  IADD3 R14, PT, PT, R8.reuse, -0x2, RZ ;  /* 0xfffffffe080e7810 */ /* 0x040fe40007ffe0ff */
[----:B------:R-:W-:Y:S01]  /*02e0*/  IADD3 R24, PT, PT, R8, -0x1, RZ ;  /* 0xffffffff08187810 */ /* 0x000fe20007ffe0ff */
[----:B--2---:R-:W-:Y:S02]  /*02f0*/  FFMA R12, R23, R18, R12 ;  /* 0x00000012170c7223 */ /* 0x004fe4000000000c */
[----:B------:R-:W-:-:S04]  /*0300*/  IMAD.WIDE.U32 R18, R14, 0x4, R20 ;  /* 0x000000040e127825 */ /* 0x000fc800078e0014 */
[----:B------:R-:W-:Y:S01]  /*0310*/  IMAD.WIDE.U32 R22, R7, 0x4, R16 ;  /* 0x0000000407167825 */ /* 0x000fe200078e0010 */
[----:B------:R0:W2:Y:S04]  /*0320*/  LDG.E R14, desc[UR6][R18.64] ;  /* 0x00000006120e7981 */ /* 0x0000a8000c1e1900 */
[----:B------:R1:W2:Y:S01]  /*0330*/  LDG.E R26, desc[UR6][R22.64] ;  /* 0x00000006161a7981 */ /* 0x0002a2000c1e1900 */
[----:B0-----:R-:W-:-:S04]  /*0340*/  IMAD.WIDE.U32 R18, R24, 0x4, R20 ;  /* 0x0000000418127825 */ /* 0x001fc800078e0014 */
[----:B-1----:R-:W-:Y:S01]  /*0350*/  IMAD.WIDE.U32 R22, R9, 0x4, R16 ;  /* 0x0000000409167825 */ /* 0x002fe200078e0010 */
[----:B------:R0:W3:Y:S04]  /*0360*/  LDG.E R24, desc[UR6][R18.64] ;  /* 0x0000000612187981 */ /* 0x0000e8000c1e1900 */
[----:B------:R1:W3:Y:S01]  /*0370*/  LDG.E R28, desc[UR6][R22.64] ;  /* 0x00000006161c7981 */ /* 0x0002e2000c1e1900 */
[----:B0-----:R-:W-:-:S04]  /*0380*/  IMAD.WIDE.U32 R18, R8, 0x4, R20 ;  /* 0x0000000408127825 */ /* 0x001fc800078e0014 */
[----:B-1----:R-:W-:-:S04]  /*0390*/  IMAD.WIDE.U32 R22, R11, 0x4, R16 ;  /* 0x000000040b167825 */ /* 0x002fc800078e0010 */
[----:B--2---:R-:W-:Y:S02]  /*03a0*/  FFMA R12, R14, R26, R12 ;  /* 0x0000001a0e0c7223 */ /* 0x004fe4000000000c */
[----:B------:R-:W2:Y:S04]  /*03b0*/  LDG.E R14, desc[UR6][R18.64] ;  /* 0x00000006120e7981 */ /* 0x000ea8000c1e1900 */
[----:B------:R0:W2:Y:S01]  /*03c0*/  LDG.E R26, desc[UR6][R22.64] ;  /* 0x00000006161a7981 */ /* 0x0000a2000c1e1900 */
[----:B---3--:R-:W-:Y:S01]  /*03d0*/  FFMA R12, R24, R28, R12 ;  /* 0x0000001c180c7223 */ /* 0x008fe2000000000c */
[----:B------:R-:W-:Y:S01]  /*03e0*/  IADD3 R24, PT, PT, R8, 0x1, RZ ;  /* 0x0000000108187810 */ /* 0x000fe20007ffe0ff */
[----:B0-----:R-:W-:-:S04]  /*03f0*/  IMAD.WIDE.U32 R22, R13, 0x4, R16 ;  /* 0x000000040d167825 */ /* 0x001fc800078e0010 */
[----:B------:R-:W-:Y:S01]  /*0400*/  IMAD.WIDE.U32 R18, R24, 0x4, R20 ;  /* 0x0000000418127825 */ /* 0x000fe200078e0014 */
[----:B------:R-:W3:Y:S04]  /*0410*/  LDG.E R28, desc[UR6][R22.64] ;  /* 0x00000006161c7981 */ /* 0x000ee8000c1e1900 */
[----:B------:R0:W3:Y:S01]  /*0420*/  LDG.E R24, desc[UR6][R18.64] ;  /* 0x0000000612187981 */ /* 0x0000e2000c1e1900 */
[----:B--2---:R-:W-:Y:S01]  /*0430*/  FFMA R12, R14, R26, R12 ;  /* 0x0000001a0e0c7223 */ /* 0x004fe2000000000c */
[C---:B------:R-:W-:Y:S02]  /*0440*/  IADD3 R26, PT, PT, R8.reuse, 0x3, RZ ;  /* 0x00000003081a7810 */ /* 0x040fe40007ffe0ff */
[----:B------:R-:W-:-:S03]  /*0450*/  IADD3 R14, PT, PT, R8, 0x2, RZ ;  /* 0x00000002080e7810 */ /* 0x000fc60007ffe0ff */
[----:B0-----:R-:W-:Y:S01]  /*0460*/  IMAD.WIDE.U32 R18, R26, 0x4, R20 ;  /* 0x000000041a127825 */ /* 0x001fe200078e0014 */
[----:B------:R-:W-:-:S03]  /*0470*/  IADD3 R26, PT, PT, R8, 0x4, RZ ;  /* 0x00000004081a7810 */ /* 0x000fc60007ffe0ff */
[--C-:B------:R-:W-:Y:S02]  /*0480*/  IMAD.WIDE.U32 R22, R14, 0x4, R20.reuse ;  /* 0x000000040e167825 */ /* 0x100fe400078e0014 */
[----:B------:R0:W2:Y:S02]  /*0490*/  LDG.E R14, desc[UR6][R18.64] ;  /* 0x00000006120e7981 */ /* 0x0000a4000c1e1900 */
[----:B------:R-:W-:-:S04]  /*04a0*/  IMAD.WIDE.U32 R20, R26, 0x4, R20 ;  /* 0x000000041a147825 */ /* 0x000fc800078e0014 */
[----:B---3--:R-:W-:Y:S02]  /*04b0*/  FFMA R12, R24, R28, R12 ;  /* 0x0000001c180c7223 */ /* 0x008fe4000000000c */
[----:B------:R-:W3:Y:S01]  /*04c0*/  LDG.E R21, desc[UR6][R20.64] ;  /* 0x0000000614157981 */ /* 0x000ee2000c1e1900 */
[----:B0-----:R-:W-:-:S03]  /*04d0*/  IMAD.WIDE.U32 R18, R15, 0x4, R16 ;  /* 0x000000040f127825 */ /* 0x001fc600078e0010 */
[----:B------:R0:W4:Y:S04]  /*04e0*/  LDG.E R24, desc[UR6][R22.64] ;  /* 0x0000000616187981 */ /* 0x000128000c1e1900 */
[----:B------:R-:W4:Y:S01]  /*04f0*/  LDG.E R26, desc[UR6][R18.64] ;  /* 0x00000006121a7981 */ /* 0x000f22000c1e1900 */
[----:B0-----:R-:W-:-:S04]  /*0500*/  IMAD.WIDE.U32 R22, R25, 0x4, R16 ;  /* 0x0000000419167825 */ /* 0x001fc800078e0010 */
[----:B------:R-:W-:Y:S01]  /*0510*/  IMAD.WIDE.U32 R16, R27, 0x4, R16 ;  /* 0x000000041b107825 */ /* 0x000fe200078e0010 */
[----:B------:R-:W2:Y:S05]  /*0520*/  LDG.E R28, desc[UR6][R22.64] ;  /* 0x00000006161c7981 */ /* 0x000eaa000c1e1900 */
[----:B------:R-:W3:Y:S01]  /*0530*/  LDG.E R16, desc[UR6][R16.64] ;  /* 0x0000000610107981 */ /* 0x000ee2000c1e1900 */
[----:B------:R-:W-:-:S04]  /*0540*/  IADD3 R10, PT, PT, R10, 0x8, RZ ;  /* 0x000000080a0a7810 */ /* 0x000fc80007ffe0ff */
[----:B------:R-:W-:Y:S02]  /*0550*/  ISETP.NE.AND P1, PT, R10, RZ, PT ;  /* 0x000000ff0a00720c */ /* 0x000fe40003f25270 */
[----:B------:R-:W-:Y:S02]  /*0560*/  IADD3 R8, PT, PT, R8, 0x8, RZ ;  /* 0x0000000808087810 */ /* 0x000fe40007ffe0ff */
[C---:B------:R-:W-:Y:S02]  /*0570*/  LEA R7, R0.reuse, R7, 0x3 ;  /* 0x0000000700077211 */ /* 0x040fe400078e18ff */
[C---:B------:R-:W-:Y:S02]  /*0580*/  LEA R9, R0.reuse, R9, 0x3 ;  /* 0x0000000900097211 */ /* 0x040fe400078e18ff */
[C---:B------:R-:W-:Y:S02]  /*0590*/  LEA R11, R0.reuse, R11, 0x3 ;  /* 0x0000000b000b7211 */ /* 0x040fe400078e18ff */
[----:B------:R-:W-:-:S02]  /*05a0*/  LEA R13, R0, R13, 0x3 ;  /* 0x0000000d000d7211 */ /* 0x000fc400078e18ff */
[C---:B------:R-:W-:Y:S02]  /*05b0*/  LEA R15, R0.reuse, R15, 0x3 ;  /* 0x0000000f000f7211 */ /* 0x040fe400078e18ff */
[C---:B------:R-:W-:Y:S02]  /*05c0*/  LEA R25, R0.reuse, R25, 0x3 ;  /* 0x0000001900197211 */ /* 0x040fe400078e18ff */
[C---:B------:R-:W-:Y:S02]  /*05d0*/  LEA R27, R0.reuse, R27, 0x3 ;  /* 0x0000001b001b7211 */ /* 0x040fe400078e18ff */
[----:B------:R-:W-:Y:S01]  /*05e0*/  LEA R29, R0, R29, 0x3 ;  /* 0x0000001d001d7211 */ /* 0x000fe200078e18ff */
[----:B----4-:R-:W-:-:S04]  /*05f0*/  FFMA R12, R24, R26, R12 ;  /* 0x0000001a180c7223 */ /* 0x010fc8000000000c */
[----:B--2---:R-:W-:-:S04]  /*0600*/  FFMA R12, R14, R28, R12 ;  /* 0x0000001c0e0c7223 */ /* 0x004fc8000000000c */
[----:B---3--:R-:W-:Y:S01]  /*0610*/  FFMA R12, R21, R16, R12 ;  /* 0x00000010150c7223 */ /* 0x008fe2000000000c */
[----:B------:R-:W-:Y:S06]  /*0620*/  @P1 BRA `(.L_x_2) ;  /* 0xfffffffc000c1947 */ /* 0x000fec000383ffff */
.L_x_1:
[----:B------:R-:W-:Y:S05]  /*0630*/  @!P0 BRA `(.L_x_0) ;  /* 0x0000000400048947 */ /* 0x000fea0003800000 */
[----:B------:R-:W-:Y:S02]  /*0640*/  ISETP.GE.U32.AND P0, PT, R4, 0x4, PT ;  /* 0x000000040400780c */ /* 0x000fe40003f06070 */
[----:B------:R-:W-:-:S04]  /*0650*/  LOP3.LUT R13, R2, 0x3, RZ, 0xc0, !PT ;  /* 0x00000003020d7812 */ /* 0x000fc800078ec0ff */
[----:B------:R-:W-:-:S07]  /*0660*/  ISETP.NE.AND P1, PT, R13, RZ, PT ;  /* 0x000000ff0d00720c */ /* 0x000fce0003f25270 */
[----:B------:R-:W-:Y:S06]  /*0670*/  @!P0 BRA `(.L_x_3) ;  /* 0x00000000007c8947 */ /* 0x000fec0003800000 */
[----:B------:R-:W0:Y:S01]  /*0680*/  LDC.64 R8, c[0x0][0x388] ;  /* 0x0000e200ff087b82 */ /* 0x000e220000000a00 */
[----:B------:R-:W-:Y:S02]  /*0690*/  IMAD R15, R3, R2, R6 ;  /* 0x00000002030f7224 */ /* 0x000fe400078e0206 */
[----:B------:R-:W-:-:S03]  /*06a0*/  IMAD R17, R6, R0, R5 ;  /* 0x0000000006117224 */ /* 0x000fc600078e0205 */
[C---:B------:R-:W-:Y:S02]  /*06b0*/  IADD3 R23, PT, PT, R15.reuse, 0x1, RZ ;  /* 0x000000010f177810 */ /* 0x040fe40007ffe0ff */
[----:B------:R-:W1:Y:S01]  /*06c0*/  LDC.64 R10, c[0x0][0x380] ;  /* 0x0000e000ff0a7b82 */ /* 0x000e620000000a00 */
[C---:B------:R-:W-:Y:S02]  /*06d0*/  IADD3 R27, PT, PT, R15.reuse, 0x2, RZ ;  /* 0x000000020f1b7810 */ /* 0x040fe40007ffe0ff */
[----:B------:R-:W-:Y:S01]  /*06e0*/  IADD3 R4, PT, PT, R15, 0x3, RZ ;  /* 0x000000030f047810 */ /* 0x000fe20007ffe0ff */
[C---:B0-----:R-:W-:Y:S01]  /*06f0*/  IMAD.WIDE.U32 R20, R17.reuse, 0x4, R8 ;  /* 0x0000000411147825 */ /* 0x041fe200078e0008 */
[----:B------:R-:W-:-:S04]  /*0700*/  IADD3 R17, PT, PT, R17, R0, RZ ;  /* 0x0000000011117210 */ /* 0x000fc80007ffe0ff */
[-C--:B------:R-:W-:Y:S01]  /*0710*/  IADD3 R29, PT, PT, R17, R0.reuse, RZ ;  /* 0x00000000111d7210 */ /* 0x080fe20007ffe0ff */
[--C-:B-1----:R-:W-:Y:S01]  /*0720*/  IMAD.WIDE.U32 R24, R15, 0x4, R10.reuse ;  /* 0x000000040f187825 */ /* 0x102fe200078e000a */
[----:B------:R-:W2:Y:S03]  /*0730*/  LDG.E R20, desc[UR6][R20.64] ;  /* 0x0000000614147981 */ /* 0x000ea6000c1e1900 */
[----:B------:R-:W-:Y:S01]  /*0740*/  IMAD.WIDE.U32 R22, R23, 0x4, R10 ;  /* 0x0000000417167825 */ /* 0x000fe200078e000a */
[----:B------:R-:W2:Y:S03]  /*0750*/  LDG.E R7, desc[UR6][R24.64] ;  /* 0x0000000618077981 */ /* 0x000ea6000c1e1900 */
[----:B------:R-:W-:Y:S02]  /*0760*/  IMAD.WIDE.U32 R18, R17, 0x4, R8 ;  /* 0x0000000411127825 */ /* 0x000fe400078e0008 */
[----:B------:R-:W3:Y:S02]  /*0770*/  LDG.E R22, desc[UR6][R22.64] ;  /* 0x0000000616167981 */ /* 0x000ee4000c1e1900 */
[----:B------:R-:W-:Y:S01]  /*0780*/  IMAD.WIDE.U32 R14, R27, 0x4, R10 ;  /* 0x000000041b0e7825 */ /* 0x000fe200078e000a */
[C---:B------:R-:W-:Y:S01]  /*0790*/  IADD3 R27, PT, PT, R29.reuse, R0, RZ ;  /* 0x000000001d1b7210 */ /* 0x040fe20007ffe0ff */
[----:B------:R-:W3:Y:S02]  /*07a0*/  LDG.E R19, desc[UR6][R18.64] ;  /* 0x0000000612137981 */ /* 0x000ee4000c1e1900 */
[----:B------:R-:W-:-:S02]  /*07b0*/  IMAD.WIDE.U32 R16, R29, 0x4, R8 ;  /* 0x000000041d107825 */ /* 0x000fc400078e0008 */
[----:B------:R-:W4:Y:S02]  /*07c0*/  LDG.E R14, desc[UR6][R14.64] ;  /* 0x000000060e0e7981 */ /* 0x000f24000c1e1900 */
[----:B------:R-:W-:Y:S02]  /*07d0*/  IMAD.WIDE.U32 R10, R4, 0x4, R10 ;  /* 0x00000004040a7825 */ /* 0x000fe400078e000a */
[----:B------:R-:W4:Y:S02]  /*07e0*/  LDG.E R16, desc[UR6][R16.64] ;  /* 0x0000000610107981 */ /* 0x000f24000c1e1900 */
[----:B------:R-:W-:Y:S02]  /*07f0*/  IMAD.WIDE.U32 R8, R27, 0x4, R8 ;  /* 0x000000041b087825 */ /* 0x000fe400078e0008 */
[----:B------:R-:W5:Y:S04]  /*0800*/  LDG.E R10, desc[UR6][R10.64] ;  /* 0x000000060a0a7981 */ /* 0x000f68000c1e1900 */
[----:B------:R-:W5:Y:S01]  /*0810*/  LDG.E R8, desc[UR6][R8.64] ;  /* 0x0000000608087981 */ /* 0x000f62000c1e1900 */
[----:B------:R-:W-:Y:S01]  /*0820*/  IADD3 R6, PT, PT, R6, 0x4, RZ ;  /* 0x0000000406067810 */ /* 0x000fe20007ffe0ff */
[----:B--2---:R-:W-:-:S04]  /*0830*/  FFMA R7, R7, R20, R12 ;  /* 0x0000001407077223 */ /* 0x004fc8000000000c */
[----:B---3--:R-:W-:-:S04]  /*0840*/  FFMA R7, R22, R19, R7 ;  /* 0x0000001316077223 */ /* 0x008fc80000000007 */
[----:B----4-:R-:W-:-:S04]  /*0850*/  FFMA R7, R14, R16, R7 ;  /* 0x000000100e077223 */ /* 0x010fc80000000007 */
[----:B-----5:R-:W-:-:S07]  /*0860*/  FFMA R12, R10, R8, R7 ;  /* 0x000000080a0c7223 */ /* 0x020fce0000000007 */
.L_x_3:
[----:B------:R-:W-:Y:S05]  /*0870*/  @!P1 BRA `(.L_x_0) ;  /* 0x0000000000749947 */ /* 0x000fea0003800000 */
[----:B------:R-:W0:Y:S01]  /*0880*/  LDC.64 R8, c[0x0][0x388] ;  /* 0x0000e200ff087b82 */ /* 0x000e220000000a00 */
[----:B------:R-:W-:Y:S02]  /*0890*/  ISETP.NE.AND P0, PT, R13, 0x1, PT ;  /* 0x000000010d00780c */ /* 0x000fe40003f05270 */
[----:B------:R-:W-:-:S04]  /*08a0*/  LOP3.LUT R4, R2, 0x1, RZ, 0xc0, !PT ;  /* 0x0000000102047812 */ /* 0x000fc800078ec0ff */
[----:B------:R-:W-:Y:S01]  /*08b0*/  ISETP.NE.U32.AND P1, PT, R4, 0x1, PT ;  /* 0x000000010400780c */ /* 0x000fe20003f25070 */
[----:B------:R-:W1:Y:S06]  /*08c0*/  LDC.64 R18, c[0x0][0x380] ;  /* 0x0000e000ff127b82 */ /* 0x000e6c0000000a00 */
[----:B------:R-:W-:Y:S02]  /*08d0*/  @P0 IMAD R7, R3, R2, R6 ;  /* 0x0000000203070224 */ /* 0x000fe400078e0206 */
[----:B------:R-:W2:Y:S01]  /*08e0*/  LDC.64 R10, c[0x0][0x380] ;  /* 0x0000e000ff0a7b82 */ /* 0x000ea20000000a00 */
[C---:B------:R-:W-:Y:S01]  /*08f0*/  @P0 IMAD R17, R6.reuse, R0, R5 ;  /* 0x0000000006110224 */ /* 0x040fe200078e0205 */
[----:B------:R-:W-:-:S02]  /*0900*/  @P0 IADD3 R6, PT, PT, R6, 0x2, RZ ;  /* 0x0000000206060810 */ /* 0x000fc40007ffe0ff */
[----:B------:R-:W-:Y:S02]  /*0910*/  @P0 IADD3 R13, PT, PT, R7, 0x1, RZ ;  /* 0x00000001070d0810 */ /* 0x000fe40007ffe0ff */
[C---:B------:R-:W-:Y:S02]  /*0920*/  @P0 IADD3 R23, PT, PT, R17.reuse, R0, RZ ;  /* 0x0000000011170210 */ /* 0x040fe40007ffe0ff */
[----:B------:R-:W3:Y:S01]  /*0930*/  LDC.64 R14, c[0x0][0x388] ;  /* 0x0000e200ff0e7b82 */ /* 0x000ee20000000a00 */
[----:B0-----:R-:W-:-:S04]  /*0940*/  @P0 IMAD.WIDE.U32 R16, R17, 0x4, R8 ;  /* 0x0000000411100825 */ /* 0x001fc800078e0008 */
[----:B------:R-:W-:Y:S02]  /*0950*/  @P0 IMAD.WIDE.U32 R8, R23, 0x4, R8 ;  /* 0x0000000417080825 */ /* 0x000fe400078e0008 */
[----:B------:R-:W4:Y:S02]  /*0960*/  @P0 LDG.E R16, desc[UR6][R16.64] ;  /* 0x0000000610100981 */ /* 0x000f24000c1e1900 */
[--C-:B-1----:R-:W-:Y:S02]  /*0970*/  @P0 IMAD.WIDE.U32 R20, R7, 0x4, R18.reuse ;  /* 0x0000000407140825 */ /* 0x102fe400078e0012 */
[----:B------:R-:W5:Y:S02]  /*0980*/  @P0 LDG.E R8, desc[UR6][R8.64] ;  /* 0x0000000608080981 */ /* 0x000f64000c1e1900 */
[----:B------:R-:W-:Y:S02]  /*0990*/  @P0 IMAD.WIDE.U32 R18, R13, 0x4, R18 ;  /* 0x000000040d120825 */ /* 0x000fe400078e0012 */
[----:B------:R-:W4:Y:S02]  /*09a0*/  @P0 LDG.E R7, desc[UR6][R20.64] ;  /* 0x0000000614070981 */ /* 0x000f24000c1e1900 */
[----:B------:R-:W-:-:S02]  /*09b0*/  @!P1 IMAD R13, R3, R2, R6 ;  /* 0x00000002030d9224 */ /* 0x000fc400078e0206 */
[----:B------:R-:W-:Y:S01]  /*09c0*/  @!P1 IMAD R23, R6, R0, R5 ;  /* 0x0000000006179224 */ /* 0x000fe200078e0205 */
[----:B------:R-:W5:Y:S01]  /*09d0*/  @P0 LDG.E R18, desc[UR6][R18.64] ;  /* 0x0000000612120981 */ /* 0x000f62000c1e1900 */
[----:B--2---:R-:W-:-:S04]  /*09e0*/  @!P1 IMAD.WIDE.U32 R10, R13, 0x4, R10 ;  /* 0x000000040d0a9825 */ /* 0x004fc800078e000a */
[----:B---3--:R-:W-:Y:S02]  /*09f0*/  @!P1 IMAD.WIDE.U32 R14, R23, 0x4, R14 ;  /* 0x00000004170e9825 */ /* 0x008fe400078e000e */
[----:B------:R-:W2:Y:S04]  /*0a00*/  @!P1 LDG.E R11, desc[UR6][R10.64] ;  /* 0x000000060a0b9981 */ /* 0x000ea8000c1e1900 */
[----:B------:R-:W2:Y:S01]  /*0a10*/  @!P1 LDG.E R14, desc[UR6][R14.64] ;  /* 0x000000060e0e9981 */ /* 0x000ea2000c1e1900 */
[----:B----4-:R-:W-:-:S04]  /*0a20*/  @P0 FFMA R7, R7, R16, R12 ;  /* 0x0000001007070223 */ /* 0x010fc8000000000c */
[----:B-----5:R-:W-:-:S04]  /*0a30*/  @P0 FFMA R12, R18, R8, R7 ;  /* 0x00000008120c0223 */ /* 0x020fc80000000007 */
[----:B--2---:R-:W-:-:S07]  /*0a40*/  @!P1 FFMA R12, R11, R14, R12 ;  /* 0x0000000e0b0c9223 */ /* 0x004fce000000000c */
.L_x_0:
[----:B------:R-:W0:Y:S01]  /*0a50*/  LDC.64 R6, c[0x0][0x390] ;  /* 0x0000e400ff067b82 */ /* 0x000e220000000a00 */
[----:B------:R-:W-:-:S04]  /*0a60*/  IMAD R3, R3, R0, R5 ;  /* 0x0000000003037224 */ /* 0x000fc800078e0205 */
[----:B0-----:R-:W-:-:S05]  /*0a70*/  IMAD.WIDE.U32 R2, R3, 0x4, R6 ;  /* 0x0000000403027825 */ /* 0x001fca00078e0006 */
[----:B------:R-:W-:Y:S01]  /*0a80*/  STG.E desc[UR6][R2.64], R12 ;  /* 0x0000000c02007986 */ /* 0x000fe2000c101906 */
[----:B------:R-:W-:Y:S05]  /*0a90*/  EXIT ;  /* 0x000000000000794d */ /* 0x000fea0003800000 */
.L_x_4:
[----:B------:R-:W-:-:S00]  /*0aa0*/  BRA `(.L_x_4) ;  /* 0xfffffffc00fc7947 */ /* 0x000fc0000383ffff */
[----:B------:R-:W-:-:S00]  /*0ab0*/  NOP ;  /* 0x0000000000007918 */ /* 0x000fc00000000000 */
        /* <DEDUP_REMOVED lines=12> */
.L_x_5:


//--------------------- .nv.shared.reserved.0     --------------------------
	.section	.nv.shared.reserved.0,"aw",@nobits
	.weak		__nv_reservedSMEM_offset_0_alias
	.size		__nv_reservedSMEM_offset_0_alias, 0, 64
	.other		__nv_reservedSMEM_offset_0_alias,@"STO_CUDA_RESERVED_SHARED STV_DEFAULT"
__nv_reservedSMEM_offset_0_alias:
	.zero		0
	.zero		64


//--------------------- .nv.constant0._Z6matmulPfS_S_iii --------------------------
	.section	.nv.constant0._Z6matmulPfS_S_iii,"a",@progbits
	.sectionflags	@""
	.align	4
.nv.constant0._Z6matmulPfS_S_iii:
	.zero		932


//--------------------- SYMBOLS --------------------------

	.type		.nv.reservedSmem.offset0,@object
	.size		.nv.reservedSmem.offset0,0x4
